// Advent of code 2021
//
// Day 2 part 1

// PTX Version - 7.3 is for toolkit 11.3 onwards
.version 7.3
// SM version / compute capability target - sm_75 is Turing onwards
.target sm_75
// 32- or 64-bit address space. In practice almost always 64 these days.
.address_size 64

// Forward-declare vprintf so we can call it to print the solution
.extern .func  (.param .b32 chars_written) vprintf(
    .param .b64 fmt,
    .param .b64 arg1);

// "%d\n" format string
.const .align 1 .b8 int_fmt[4] = {37, 100, 10, 0};

// Function declaration specifies arguments:
//
// - Return value - not used, because we don't return anything
// - Pointer to input data
// - Number of input elements
//
// The return value of the function is for signalling the occurrence of Python
// exceptions (which we don't need to do).
.visible .func  (.param .b32 exc_ptr) part1(
    .param .b64 return_value,
    .param .b64 input_ptr_param,
    .param .u64 input_len_param)
{
    // Exception indicator - returned to Numba, will always be 0
    .reg .b32     %exc;

    // Local memory for stack
    .local .align 8 .b8   local_stack[8];
    // Stack pointer as a generic pointer
    .reg .b64     %SP;
    // Stack pointer in local address space
    .reg .b64     %SPL;

    // For holding pointers to the format string - const and generic address
    // spaces.
    .reg .b64     %const_fmt_ptr;
    .reg .b64     %fmt_ptr;

    // Registers to hold parameter values
    .reg .b64    %input_ptr;
    .reg .b64    %input_len;

    // Hold the current state
    .reg .b64     %pos;
    .reg .b64     %depth;
    .reg .b64     %current_command;
    .reg .b64     %current_direction;
    .reg .b64     %current_value;

    // The final result (pos * depth)
    .reg .b64     %solution;

    // Induction variable for loop over commands
    .reg .b64     %i;

    // Whether we've finished iterating over all commands
    .reg .pred    %finished;

    // Whether we've matched the current command
    .reg .pred    %matched;

    // Load parameters into registers
    ld.param.b64       %input_ptr, [input_ptr_param];
    ld.param.b64       %input_len, [input_len_param];

    // Initialise position and depth
    mov.u64       %pos, 0;
    mov.u64       %depth, 0;

    // We need to loop over all commands - initialize induction variable
    mov.u64       %i, 0;

$test:
    setp.ge.u64        %finished, %i, %input_len;
    @%finished bra     $print_solution;

    // Load in current command:
    // - Direction in the upper 32 bits
    // - Value in the lower 32 bits
    ld.u64             %current_command, [%input_ptr];
    and.b64            %current_value, %current_command, 0xFFFFFFFF;
    and.b64            %current_direction, %current_command, 0xFFFFFFFF00000000;
    shr.b64            %current_direction, %current_direction, 32;

    // Handle "forward" command
    setp.eq.u64        %matched, %current_direction, 0;
    @%matched add.u64  %pos, %pos, %current_value;

    // Handle "down" command
    setp.eq.u64        %matched, %current_direction, 1;
    @%matched add.u64  %depth, %depth, %current_value;

    // Handle "up" command
    setp.eq.u64        %matched, %current_direction, 2;
    @%matched sub.u64  %depth, %depth, %current_value;

    // Increment loop count and input pointer, and jump back to test
    add.u64            %input_ptr, %input_ptr, 8;
    add.u64            %i, %i, 1;
    bra                $test;

$print_solution:
    // Store a pointer to the stack in registers with local and generic address
    // spaces. The stack is used to hold the result for printing.
    mov.u64            %SPL, local_stack;
    cvta.local.u64     %SP, %SPL;

    // Load a pointer to the format string pointer into a register
    mov.u64            %const_fmt_ptr, int_fmt;
    // Convert the const format string pointer to a generic address space
    cvta.const.u64     %fmt_ptr, %const_fmt_ptr;

    // Multiply pos and depth and store on stack for printing - multiplying the
    // low halves is sufficient as our results are not so large.
    mul.lo.u64         %solution, %pos, %depth; 
    st.local.u64       [%SPL], %solution;

    // vprintf call
    {
        .param .b64        fmt;
        .param .b64        ptr_val;
        st.param.b64       [fmt], %fmt_ptr;
        st.param.b64       [ptr_val], %SP;
        .param .b32        chars_written;

        call.uni (chars_written), vprintf, (fmt, ptr_val);
    }

    // Numba expects the return value to signal whether a Python exception
    // occurred during execution of a device function. Since we're not Python,
    // no exception occurred, so we can just return 0 to indicate success.
    mov.u32          %exc, 0;
    st.param.b32     [exc_ptr], %exc;
    ret;
}


// ===== COMPILED SASS (sm_100) =====

	.target	sm_100

	.elftype	@"ET_EXEC"


//--------------------- .note.nv.tkinfo           --------------------------
	.section	.note.nv.tkinfo,"",@"SHT_NOTE"
	.sectionflags	@"SHF_NOTE_NV_TKINFO"
	.tkinfo
        /*0018*/ 	.word	0x00000002
        /*0030*/ 	.string	""
        /*0030*/ 	.string	"ptxas"
        /*0030*/ 	.string	"Cuda compilation tools, release 13.0, V13.0.88"
        /*0030*/ 	.string	"Build cuda_13.0.r13.0/compiler.36424714_0"
        /*0030*/ 	.string	"-arch sm_100 "



//--------------------- .note.nv.cuinfo           --------------------------
	.section	.note.nv.cuinfo,"",@"SHT_NOTE"
	.sectionflags	@"SHF_NOTE_NV_CUINFO"
        /*0018*/ 	.short	0x0002
        /*001a*/ 	.short	0x004b
        /*001c*/ 	.short	0x0082
	.zero		2


//--------------------- .nv.info                  --------------------------
	.section	.nv.info,"",@"SHT_CUDA_INFO"
	.align	4


	//----- nvinfo : EIATTR_MERCURY_ISA_VERSION
	.align		4
        /*0000*/ 	.byte	0x03, 0x5f
        /*0002*/ 	.short	0x0101


//--------------------- .nv.compat                --------------------------
	.section	.nv.compat,"",@"SHT_CUDA_COMPAT_INFO"
	.align	4
        /*0000*/ 	.byte	0x02, 0x09, 0x00, 0x00, 0x02, 0x02, 0x01, 0x00, 0x02, 0x05, 0x05, 0x00, 0x03, 0x07, 0x01, 0x01
        /*0010*/ 	.byte	0x02, 0x03, 0x00, 0x00, 0x02, 0x06, 0x01, 0x00, 0x04, 0x0b, 0x08, 0x00, 0x00, 0x00, 0x00, 0x00
        /*0020*/ 	.byte	0x00, 0x00, 0x00, 0x00


//--------------------- .nv.callgraph             --------------------------
	.section	.nv.callgraph,"",@"SHT_CUDA_CALLGRAPH"
	.align	4
	.sectionentsize	8
	.align		4
        /*0000*/ 	.word	0x00000000
	.align		4
        /*0004*/ 	.word	0xffffffff
	.align		4
        /*0008*/ 	.word	0x00000000
	.align		4
        /*000c*/ 	.word	0xfffffffe
	.align		4
        /*0010*/ 	.word	0x00000000
	.align		4
        /*0014*/ 	.word	0xfffffffd
	.align		4
        /*0018*/ 	.word	0x00000000
	.align		4
        /*001c*/ 	.word	0xfffffffc


//--------------------- .nv.constant3             --------------------------
	.section	.nv.constant3,"a",@progbits
.nv.constant3:
	.type		int_fmt,@object
	.size		int_fmt,(.L_0 - int_fmt)
int_fmt:
        /*0000*/ 	.byte	0x25, 0x64, 0x0a, 0x00
.L_0:


//--------------------- .nv.shared.reserved.0     --------------------------
	.section	.nv.shared.reserved.0,"aw",@nobits
	.weak		__nv_reservedSMEM_offset_0_alias
	.size		__nv_reservedSMEM_offset_0_alias, 0, 64
	.other		__nv_reservedSMEM_offset_0_alias,@"STO_CUDA_RESERVED_SHARED STV_DEFAULT"
__nv_reservedSMEM_offset_0_alias:
	.zero		0
	.zero		64


//--------------------- SYMBOLS --------------------------

	.type		.nv.reservedSmem.offset0,@object
	.size		.nv.reservedSmem.offset0,0x4
